//
// Generated by NVIDIA NVVM Compiler
//
// Compiler Build ID: CL-36424714
// Cuda compilation tools, release 13.0, V13.0.88
// Based on NVVM 20.0.0
//

.version 9.0
.target sm_100
.address_size 64

	// .globl	_Z13matmultKernelPfS_S_ii
.extern .func  (.param .b32 func_retval0) vprintf
(
	.param .b64 vprintf_param_0,
	.param .b64 vprintf_param_1
)
;
.global .align 1 .b8 $str[22] = {65, 58, 32, 37, 102, 9, 32, 66, 58, 32, 37, 102, 32, 9, 32, 67, 58, 32, 37, 102, 10};

.visible .entry _Z13matmultKernelPfS_S_ii(
	.param .u64 .ptr .align 1 _Z13matmultKernelPfS_S_ii_param_0,
	.param .u64 .ptr .align 1 _Z13matmultKernelPfS_S_ii_param_1,
	.param .u64 .ptr .align 1 _Z13matmultKernelPfS_S_ii_param_2,
	.param .u32 _Z13matmultKernelPfS_S_ii_param_3,
	.param .u32 _Z13matmultKernelPfS_S_ii_param_4
)
{
	.local .align 8 .b8 	__local_depot0[24];
	.reg .b64 	%SP;
	.reg .b64 	%SPL;
	.reg .pred 	%p<8>;
	.reg .b32 	%r<58>;
	.reg .b32 	%f<37>;
	.reg .b64 	%rd<32>;
	.reg .b64 	%fd<22>;

	mov.u64 	%SPL, __local_depot0;
	cvta.local.u64 	%SP, %SPL;
	ld.param.u64 	%rd8, [_Z13matmultKernelPfS_S_ii_param_0];
	ld.param.u64 	%rd9, [_Z13matmultKernelPfS_S_ii_param_1];
	ld.param.u64 	%rd7, [_Z13matmultKernelPfS_S_ii_param_2];
	ld.param.u32 	%r27, [_Z13matmultKernelPfS_S_ii_param_3];
	ld.param.u32 	%r28, [_Z13matmultKernelPfS_S_ii_param_4];
	cvta.to.global.u64 	%rd1, %rd9;
	cvta.to.global.u64 	%rd2, %rd8;
	add.u64 	%rd3, %SPL, 0;
	mov.u32 	%r29, %ctaid.x;
	mov.u32 	%r30, %ctaid.y;
	mov.u32 	%r1, %tid.x;
	mov.u32 	%r2, %tid.y;
	mov.u32 	%r3, %ntid.x;
	mul.lo.s32 	%r4, %r30, %r3;
	mul.lo.s32 	%r53, %r4, %r27;
	mul.lo.s32 	%r6, %r3, %r29;
	setp.lt.s32 	%p1, %r27, 1;
	mov.f32 	%f35, 0f00000000;
	@%p1 bra 	$L__BB0_10;
	mad.lo.s32 	%r7, %r27, %r2, %r1;
	mad.lo.s32 	%r8, %r28, %r1, %r2;
	mul.lo.s32 	%r9, %r28, %r3;
	and.b32  	%r10, %r3, 3;
	and.b32  	%r11, %r3, 2044;
	add.s64 	%rd4, %rd1, 8;
	add.s32 	%r12, %r53, %r27;
	mov.f32 	%f35, 0f00000000;
	mov.u64 	%rd20, $str;
	mov.u32 	%r52, %r6;
$L__BB0_2:
	setp.lt.u32 	%p2, %r3, 4;
	add.s32 	%r15, %r7, %r53;
	add.s32 	%r16, %r8, %r52;
	mov.b32 	%r57, 0;
	@%p2 bra 	$L__BB0_5;
	and.b32  	%r32, %r3, -4;
	neg.s32 	%r56, %r32;
	mov.u32 	%r54, %r16;
	mov.u32 	%r55, %r15;
$L__BB0_4:
	mul.wide.s32 	%rd11, %r55, 4;
	add.s64 	%rd12, %rd2, %rd11;
	mul.wide.s32 	%rd13, %r54, 4;
	add.s64 	%rd14, %rd4, %rd13;
	ld.global.f32 	%f14, [%rd12];
	ld.global.f32 	%f15, [%rd14+-8];
	fma.rn.f32 	%f16, %f14, %f15, %f35;
	cvt.f64.f32 	%fd1, %f14;
	cvt.f64.f32 	%fd2, %f15;
	cvt.f64.f32 	%fd3, %f16;
	st.local.f64 	[%rd3], %fd1;
	st.local.f64 	[%rd3+8], %fd2;
	st.local.f64 	[%rd3+16], %fd3;
	mov.u64 	%rd15, $str;
	cvta.global.u64 	%rd16, %rd15;
	add.u64 	%rd17, %SP, 0;
	{ // callseq 0, 0
	.param .b64 param0;
	st.param.b64 	[param0], %rd16;
	.param .b64 param1;
	st.param.b64 	[param1], %rd17;
	.param .b32 retval0;
	call.uni (retval0), 
	vprintf, 
	(
	param0, 
	param1
	);
	ld.param.b32 	%r33, [retval0];
	} // callseq 0
	ld.global.f32 	%f17, [%rd12+4];
	ld.global.f32 	%f18, [%rd14+-4];
	fma.rn.f32 	%f19, %f17, %f18, %f16;
	cvt.f64.f32 	%fd4, %f17;
	cvt.f64.f32 	%fd5, %f18;
	cvt.f64.f32 	%fd6, %f19;
	st.local.f64 	[%rd3], %fd4;
	st.local.f64 	[%rd3+8], %fd5;
	st.local.f64 	[%rd3+16], %fd6;
	{ // callseq 1, 0
	.param .b64 param0;
	st.param.b64 	[param0], %rd16;
	.param .b64 param1;
	st.param.b64 	[param1], %rd17;
	.param .b32 retval0;
	call.uni (retval0), 
	vprintf, 
	(
	param0, 
	param1
	);
	ld.param.b32 	%r35, [retval0];
	} // callseq 1
	ld.global.f32 	%f20, [%rd12+8];
	ld.global.f32 	%f21, [%rd14];
	fma.rn.f32 	%f22, %f20, %f21, %f19;
	cvt.f64.f32 	%fd7, %f20;
	cvt.f64.f32 	%fd8, %f21;
	cvt.f64.f32 	%fd9, %f22;
	st.local.f64 	[%rd3], %fd7;
	st.local.f64 	[%rd3+8], %fd8;
	st.local.f64 	[%rd3+16], %fd9;
	{ // callseq 2, 0
	.param .b64 param0;
	st.param.b64 	[param0], %rd16;
	.param .b64 param1;
	st.param.b64 	[param1], %rd17;
	.param .b32 retval0;
	call.uni (retval0), 
	vprintf, 
	(
	param0, 
	param1
	);
	ld.param.b32 	%r37, [retval0];
	} // callseq 2
	ld.global.f32 	%f23, [%rd12+12];
	ld.global.f32 	%f24, [%rd14+4];
	fma.rn.f32 	%f35, %f23, %f24, %f22;
	cvt.f64.f32 	%fd10, %f23;
	cvt.f64.f32 	%fd11, %f24;
	cvt.f64.f32 	%fd12, %f35;
	st.local.f64 	[%rd3], %fd10;
	st.local.f64 	[%rd3+8], %fd11;
	st.local.f64 	[%rd3+16], %fd12;
	{ // callseq 3, 0
	.param .b64 param0;
	st.param.b64 	[param0], %rd16;
	.param .b64 param1;
	st.param.b64 	[param1], %rd17;
	.param .b32 retval0;
	call.uni (retval0), 
	vprintf, 
	(
	param0, 
	param1
	);
	ld.param.b32 	%r39, [retval0];
	} // callseq 3
	add.s32 	%r56, %r56, 4;
	add.s32 	%r55, %r55, 4;
	add.s32 	%r54, %r54, 4;
	setp.ne.s32 	%p3, %r56, 0;
	mov.u32 	%r57, %r11;
	@%p3 bra 	$L__BB0_4;
$L__BB0_5:
	setp.eq.s32 	%p4, %r10, 0;
	@%p4 bra 	$L__BB0_9;
	setp.eq.s32 	%p5, %r10, 1;
	add.s32 	%r41, %r15, %r57;
	add.s32 	%r42, %r16, %r57;
	mul.wide.s32 	%rd18, %r41, 4;
	add.s64 	%rd5, %rd2, %rd18;
	ld.global.f32 	%f25, [%rd5];
	mul.wide.s32 	%rd19, %r42, 4;
	add.s64 	%rd6, %rd1, %rd19;
	ld.global.f32 	%f26, [%rd6];
	fma.rn.f32 	%f35, %f25, %f26, %f35;
	cvt.f64.f32 	%fd13, %f25;
	cvt.f64.f32 	%fd14, %f26;
	cvt.f64.f32 	%fd15, %f35;
	st.local.f64 	[%rd3], %fd13;
	st.local.f64 	[%rd3+8], %fd14;
	st.local.f64 	[%rd3+16], %fd15;
	cvta.global.u64 	%rd21, %rd20;
	add.u64 	%rd22, %SP, 0;
	{ // callseq 4, 0
	.param .b64 param0;
	st.param.b64 	[param0], %rd21;
	.param .b64 param1;
	st.param.b64 	[param1], %rd22;
	.param .b32 retval0;
	call.uni (retval0), 
	vprintf, 
	(
	param0, 
	param1
	);
	ld.param.b32 	%r43, [retval0];
	} // callseq 4
	@%p5 bra 	$L__BB0_9;
	setp.eq.s32 	%p6, %r10, 2;
	ld.global.f32 	%f27, [%rd5+4];
	ld.global.f32 	%f28, [%rd6+4];
	fma.rn.f32 	%f35, %f27, %f28, %f35;
	cvt.f64.f32 	%fd16, %f27;
	cvt.f64.f32 	%fd17, %f28;
	cvt.f64.f32 	%fd18, %f35;
	st.local.f64 	[%rd3], %fd16;
	st.local.f64 	[%rd3+8], %fd17;
	st.local.f64 	[%rd3+16], %fd18;
	mov.u64 	%rd23, $str;
	cvta.global.u64 	%rd24, %rd23;
	{ // callseq 5, 0
	.param .b64 param0;
	st.param.b64 	[param0], %rd24;
	.param .b64 param1;
	st.param.b64 	[param1], %rd22;
	.param .b32 retval0;
	call.uni (retval0), 
	vprintf, 
	(
	param0, 
	param1
	);
	ld.param.b32 	%r45, [retval0];
	} // callseq 5
	@%p6 bra 	$L__BB0_9;
	ld.global.f32 	%f29, [%rd5+8];
	ld.global.f32 	%f30, [%rd6+8];
	fma.rn.f32 	%f35, %f29, %f30, %f35;
	cvt.f64.f32 	%fd19, %f29;
	cvt.f64.f32 	%fd20, %f30;
	cvt.f64.f32 	%fd21, %f35;
	st.local.f64 	[%rd3], %fd19;
	st.local.f64 	[%rd3+8], %fd20;
	st.local.f64 	[%rd3+16], %fd21;
	cvta.global.u64 	%rd27, %rd23;
	add.u64 	%rd28, %SP, 0;
	{ // callseq 6, 0
	.param .b64 param0;
	st.param.b64 	[param0], %rd27;
	.param .b64 param1;
	st.param.b64 	[param1], %rd28;
	.param .b32 retval0;
	call.uni (retval0), 
	vprintf, 
	(
	param0, 
	param1
	);
	ld.param.b32 	%r47, [retval0];
	} // callseq 6
$L__BB0_9:
	add.s32 	%r53, %r53, %r3;
	add.s32 	%r52, %r52, %r9;
	setp.lt.s32 	%p7, %r53, %r12;
	@%p7 bra 	$L__BB0_2;
$L__BB0_10:
	cvta.to.global.u64 	%rd29, %rd7;
	add.s32 	%r49, %r4, %r2;
	add.s32 	%r50, %r6, %r1;
	mad.lo.s32 	%r51, %r49, %r28, %r50;
	mul.wide.s32 	%rd30, %r51, 4;
	add.s64 	%rd31, %rd29, %rd30;
	st.global.f32 	[%rd31], %f35;
	ret;

}


// ===== COMPILED SASS (sm_100) =====

	.target	sm_100

	.elftype	@"ET_EXEC"


//--------------------- .note.nv.tkinfo           --------------------------
	.section	.note.nv.tkinfo,"",@"SHT_NOTE"
	.sectionflags	@"SHF_NOTE_NV_TKINFO"
	.tkinfo
        /*0018*/ 	.word	0x00000002
        /*0030*/ 	.string	""
        /*0030*/ 	.string	"ptxas"
        /*0030*/ 	.string	"Cuda compilation tools, release 13.0, V13.0.88"
        /*0030*/ 	.string	"Build cuda_13.0.r13.0/compiler.36424714_0"
        /*0030*/ 	.string	"-arch sm_100 -m 64 "



//--------------------- .note.nv.cuinfo           --------------------------
	.section	.note.nv.cuinfo,"",@"SHT_NOTE"
	.sectionflags	@"SHF_NOTE_NV_CUINFO"
        /*0018*/ 	.short	0x0002
        /*001a*/ 	.short	0x0064
        /*001c*/ 	.short	0x0082
	.zero		2


//--------------------- .nv.info                  --------------------------
	.section	.nv.info,"",@"SHT_CUDA_INFO"
	.align	4


	//----- nvinfo : EIATTR_REGCOUNT
	.align		4
        /*0000*/ 	.byte	0x04, 0x2f
        /*0002*/ 	.short	(.L_2 - .L_1)
	.align		4
.L_1:
        /*0004*/ 	.word	index@(_Z13matmultKernelPfS_S_ii)
        /*0008*/ 	.word	0x00000022


	//----- nvinfo : EIATTR_FRAME_SIZE
	.align		4
.L_2:
        /*000c*/ 	.byte	0x04, 0x11
        /*000e*/ 	.short	(.L_4 - .L_3)
	.align		4
.L_3:
        /*0010*/ 	.word	index@(_Z13matmultKernelPfS_S_ii)
        /*0014*/ 	.word	0x00000018


	//----- nvinfo : EIATTR_MIN_STACK_SIZE
	.align		4
.L_4:
        /*0018*/ 	.byte	0x04, 0x12
        /*001a*/ 	.short	(.L_6 - .L_5)
	.align		4
.L_5:
        /*001c*/ 	.word	index@(_Z13matmultKernelPfS_S_ii)
        /*0020*/ 	.word	0x00000018
.L_6:


//--------------------- .nv.compat                --------------------------
	.section	.nv.compat,"",@"SHT_CUDA_COMPAT_INFO"
	.align	4
        /*0000*/ 	.byte	0x02, 0x09, 0x00, 0x00, 0x02, 0x02, 0x01, 0x00, 0x02, 0x05, 0x05, 0x00, 0x03, 0x07, 0x01, 0x01
        /*0010*/ 	.byte	0x02, 0x03, 0x00, 0x00, 0x02, 0x06, 0x01, 0x00, 0x04, 0x0b, 0x08, 0x00, 0x09, 0x00, 0x00, 0x00
        /*0020*/ 	.byte	0x00, 0x00, 0x00, 0x00


//--------------------- .nv.info._Z13matmultKernelPfS_S_ii --------------------------
	.section	.nv.info._Z13matmultKernelPfS_S_ii,"",@"SHT_CUDA_INFO"
	.sectionflags	@""
	.align	4


	//----- nvinfo : EIATTR_CUDA_API_VERSION
	.align		4
        /*0000*/ 	.byte	0x04, 0x37
        /*0002*/ 	.short	(.L_8 - .L_7)
.L_7:
        /*0004*/ 	.word	0x00000082


	//----- nvinfo : EIATTR_KPARAM_INFO
	.align		4
.L_8:
        /*0008*/ 	.byte	0x04, 0x17
        /*000a*/ 	.short	(.L_10 - .L_9)
.L_9:
        /*000c*/ 	.word	0x00000000
        /*0010*/ 	.short	0x0004
        /*0012*/ 	.short	0x001c
        /*0014*/ 	.byte	0x00, 0xf0, 0x11, 0x00


	//----- nvinfo : EIATTR_KPARAM_INFO
	.align		4
.L_10:
        /*0018*/ 	.byte	0x04, 0x17
        /*001a*/ 	.short	(.L_12 - .L_11)
.L_11:
        /*001c*/ 	.word	0x00000000
        /*0020*/ 	.short	0x0003
        /*0022*/ 	.short	0x0018
        /*0024*/ 	.byte	0x00, 0xf0, 0x11, 0x00


	//----- nvinfo : EIATTR_KPARAM_INFO
	.align		4
.L_12:
        /*0028*/ 	.byte	0x04, 0x17
        /*002a*/ 	.short	(.L_14 - .L_13)
.L_13:
        /*002c*/ 	.word	0x00000000
        /*0030*/ 	.short	0x0002
        /*0032*/ 	.short	0x0010
        /*0034*/ 	.byte	0x00, 0xf5, 0x21, 0x00


	//----- nvinfo : EIATTR_KPARAM_INFO
	.align		4
.L_14:
        /*0038*/ 	.byte	0x04, 0x17
        /*003a*/ 	.short	(.L_16 - .L_15)
.L_15:
        /*003c*/ 	.word	0x00000000
        /*0040*/ 	.short	0x0001
        /*0042*/ 	.short	0x0008
        /*0044*/ 	.byte	0x00, 0xf5, 0x21, 0x00


	//----- nvinfo : EIATTR_KPARAM_INFO
	.align		4
.L_16:
        /*0048*/ 	.byte	0x04, 0x17
        /*004a*/ 	.short	(.L_18 - .L_17)
.L_17:
        /*004c*/ 	.word	0x00000000
        /*0050*/ 	.short	0x0000
        /*0052*/ 	.short	0x0000
        /*0054*/ 	.byte	0x00, 0xf5, 0x21, 0x00


	//----- nvinfo : EIATTR_SPARSE_MMA_MASK
	.align		4
.L_18:
        /*0058*/ 	.byte	0x03, 0x50
        /*005a*/ 	.short	0x0000


	//----- nvinfo : EIATTR_MAXREG_COUNT
	.align		4
        /*005c*/ 	.byte	0x03, 0x1b
        /*005e*/ 	.short	0x00ff


	//----- nvinfo : EIATTR_EXTERNS
	.align		4
        /*0060*/ 	.byte	0x04, 0x0f
        /*0062*/ 	.short	(.L_20 - .L_19)


	//   ....[0]....
	.align		4
.L_19:
        /*0064*/ 	.word	index@(vprintf)


	//----- nvinfo : EIATTR_MERCURY_ISA_VERSION
	.align		4
.L_20:
        /*0068*/ 	.byte	0x03, 0x5f
        /*006a*/ 	.short	0x0101


	//----- nvinfo : EIATTR_VRC_CTA_INIT_COUNT
	.align		4
        /*006c*/ 	.byte	0x02, 0x4a
	.zero		1
	.zero		1


	//----- nvinfo : EIATTR_SYSCALL_OFFSETS
	.align		4
        /*0070*/ 	.byte	0x04, 0x46
        /*0072*/ 	.short	(.L_22 - .L_21)


	//   ....[0]....
.L_21:
        /*0074*/ 	.word	0x00000460


	//   ....[1]....
        /*0078*/ 	.word	0x000005b0


	//   ....[2]....
        /*007c*/ 	.word	0x000006c0


	//   ....[3]....
        /*0080*/ 	.word	0x000007d0


	//   ....[4]....
        /*0084*/ 	.word	0x00000a70


	//   ....[5]....
        /*0088*/ 	.word	0x00000bd0


	//   ....[6]....
        /*008c*/ 	.word	0x00000d00


	//----- nvinfo : EIATTR_EXIT_INSTR_OFFSETS
	.align		4
.L_22:
        /*0090*/ 	.byte	0x04, 0x1c
        /*0092*/ 	.short	(.L_24 - .L_23)


	//   ....[0]....
.L_23:
        /*0094*/ 	.word	0x00000e00


	//----- nvinfo : EIATTR_CRS_STACK_SIZE
	.align		4
.L_24:
        /*0098*/ 	.byte	0x04, 0x1e
        /*009a*/ 	.short	(.L_26 - .L_25)
.L_25:
        /*009c*/ 	.word	0x00000000


	//----- nvinfo : EIATTR_CBANK_PARAM_SIZE
	.align		4
.L_26:
        /*00a0*/ 	.byte	0x03, 0x19
        /*00a2*/ 	.short	0x0020


	//----- nvinfo : EIATTR_PARAM_CBANK
	.align		4
        /*00a4*/ 	.byte	0x04, 0x0a
        /*00a6*/ 	.short	(.L_28 - .L_27)
	.align		4
.L_27:
        /*00a8*/ 	.word	index@(.nv.constant0._Z13matmultKernelPfS_S_ii)
        /*00ac*/ 	.short	0x0380
        /*00ae*/ 	.short	0x0020


	//----- nvinfo : EIATTR_SW_WAR
	.align		4
.L_28:
        /*00b0*/ 	.byte	0x04, 0x36
        /*00b2*/ 	.short	(.L_30 - .L_29)
.L_29:
        /*00b4*/ 	.word	0x00000008
.L_30:


//--------------------- .nv.callgraph             --------------------------
	.section	.nv.callgraph,"",@"SHT_CUDA_CALLGRAPH"
	.align	4
	.sectionentsize	8
	.align		4
        /*0000*/ 	.word	0x00000000
	.align		4
        /*0004*/ 	.word	0xffffffff
	.align		4
        /*0008*/ 	.word	index@(_Z13matmultKernelPfS_S_ii)
	.align		4
        /*000c*/ 	.word	index@(vprintf)
	.align		4
        /*0010*/ 	.word	0x00000000
	.align		4
        /*0014*/ 	.word	0xfffffffe
	.align		4
        /*0018*/ 	.word	0x00000000
	.align		4
        /*001c*/ 	.word	0xfffffffd
	.align		4
        /*0020*/ 	.word	0x00000000
	.align		4
        /*0024*/ 	.word	0xfffffffc


//--------------------- .nv.constant4             --------------------------
	.section	.nv.constant4,"a",@progbits
	.align	8
	.align		8
.nv.constant4:
        /*0000*/ 	.dword	vprintf
	.align		8
        /*0008*/ 	.dword	$str


//--------------------- .text._Z13matmultKernelPfS_S_ii --------------------------
	.section	.text._Z13matmultKernelPfS_S_ii,"ax",@progbits
	.align	128
        .global         _Z13matmultKernelPfS_S_ii
        .type           _Z13matmultKernelPfS_S_ii,@function
        .size           _Z13matmultKernelPfS_S_ii,(.L_x_13 - _Z13matmultKernelPfS_S_ii)
        .other          _Z13matmultKernelPfS_S_ii,@"STO_CUDA_ENTRY STV_DEFAULT"
_Z13matmultKernelPfS_S_ii:
.text._Z13matmultKernelPfS_S_ii:
[----:B------:R-:W0:Y:S02]  /*0000*/  LDC R1, c[0x0][0x37c] ;  /* 0x0000df00ff017b82 */ /* 0x000e240000000800 */
[----:B0-----:R-:W-:Y:S01]  /*0010*/  VIADD R1, R1, 0xffffffe8 ;  /* 0xffffffe801017836 */ /* 0x001fe20000000000 */
[----:B------:R-:W0:Y:S05]  /*0020*/  LDCU UR38, c[0x0][0x2f8] ;  /* 0x00005f00ff2677ac */ /* 0x000e2a0008000800 */
[----:B------:R-:W1:Y:S01]  /*0030*/  S2UR UR40, SR_CTAID.Y ;  /* 0x00000000002879c3 */ /* 0x000e620000002600 */
[----:B------:R-:W-:Y:S01]  /*0040*/  IMAD.MOV.U32 R17, RZ, RZ, RZ ;  /* 0x000000ffff117224 */ /* 0x000fe200078e00ff */
[----:B------:R-:W2:Y:S01]  /*0050*/  LDCU UR39, c[0x0][0x2fc] ;  /* 0x00005f80ff2777ac */ /* 0x000ea20008000800 */
[----:B------:R-:W-:Y:S01]  /*0060*/  R2UR UR45, R1 ;  /* 0x00000000012d72ca */ /* 0x000fe200000e0000 */
[----:B------:R-:W3:Y:S04]  /*0070*/  LDCU UR5, c[0x0][0x398] ;  /* 0x00007300ff0577ac */ /* 0x000ee80008000800 */
[----:B------:R-:W4:Y:S01]  /*0080*/  S2UR UR41, SR_CTAID.X ;  /* 0x00000000002979c3 */ /* 0x000f220000002500 */
[----:B------:R-:W1:Y:S01]  /*0090*/  LDCU UR44, c[0x0][0x360] ;  /* 0x00006c00ff2c77ac */ /* 0x000e620008000800 */
[----:B------:R-:W4:Y:S06]  /*00a0*/  LDCU.64 UR36, c[0x0][0x358] ;  /* 0x00006b00ff2477ac */ /* 0x000f2c0008000a00 */
[----:B0-----:R-:W-:-:S04]  /*00b0*/  UIADD3 UR38, UP0, UPT, UR45, UR38, URZ ;  /* 0x000000262d267290 */ /* 0x001fc8000ff1e0ff */
[----:B--2---:R-:W-:Y:S02]  /*00c0*/  UIADD3.X UR39, UPT, UPT, URZ, UR39, URZ, UP0, !UPT ;  /* 0x00000027ff277290 */ /* 0x004fe400087fe4ff */
[----:B---3--:R-:W-:Y:S02]  /*00d0*/  UISETP.GE.AND UP0, UPT, UR5, 0x1, UPT ;  /* 0x000000010500788c */ /* 0x008fe4000bf06270 */
[----:B-1----:R-:W-:Y:S02]  /*00e0*/  UIMAD UR40, UR40, UR44, URZ ;  /* 0x0000002c282872a4 */ /* 0x002fe4000f8e02ff */
[----:B----4-:R-:W-:-:S05]  /*00f0*/  UIMAD UR41, UR41, UR44, URZ ;  /* 0x0000002c292972a4 */ /* 0x010fca000f8e02ff */
[----:B------:R-:W-:Y:S07]  /*0100*/  BRA.U !UP0, `(.L_x_0) ;  /* 0x0000000d08187547 */ /* 0x000fee000b800000 */
[----:B------:R-:W0:Y:S01]  /*0110*/  LDCU.64 UR42, c[0x0][0x388] ;  /* 0x00007100ff2a77ac */ /* 0x000e220008000a00 */
[----:B------:R-:W-:Y:S01]  /*0120*/  BSSY.RECONVERGENT B7, `(.L_x_0) ;  /* 0x00000c4000077945 */ /* 0x000fe20003800200 */
[----:B------:R-:W-:Y:S01]  /*0130*/  IMAD.MOV.U32 R17, RZ, RZ, RZ ;  /* 0x000000ffff117224 */ /* 0x000fe200078e00ff */
[----:B------:R-:W-:Y:S01]  /*0140*/  UIMAD UR4, UR40, UR5, URZ ;  /* 0x00000005280472a4 */ /* 0x000fe2000f8e02ff */
[----:B------:R-:W-:-:S05]  /*0150*/  IMAD.U32 R24, RZ, RZ, UR41 ;  /* 0x00000029ff187e24 */ /* 0x000fca000f8e00ff */
[----:B------:R-:W-:-:S04]  /*0160*/  MOV R26, UR4 ;  /* 0x00000004001a7c02 */ /* 0x000fc80008000f00 */
[----:B------:R-:W-:Y:S01]  /*0170*/  IADD3 R23, PT, PT, R26, UR5, RZ ;  /* 0x000000051a177c10 */ /* 0x000fe2000fffe0ff */
[----:B0-----:R-:W-:-:S04]  /*0180*/  UIADD3 UR42, UP0, UPT, UR42, 0x8, URZ ;  /* 0x000000082a2a7890 */ /* 0x001fc8000ff1e0ff */
[----:B------:R-:W-:-:S12]  /*0190*/  UIADD3.X UR43, UPT, UPT, URZ, UR43, URZ, UP0, !UPT ;  /* 0x0000002bff2b7290 */ /* 0x000fd800087fe4ff */
.L_x_11:
[----:B------:R-:W0:Y:S01]  /*01a0*/  S2R R0, SR_TID.Y ;  /* 0x0000000000007919 */ /* 0x000e220000002200 */
[----:B------:R-:W0:Y:S01]  /*01b0*/  LDCU UR5, c[0x0][0x398] ;  /* 0x00007300ff0577ac */ /* 0x000e220008000800 */
[----:B------:R-:W0:Y:S01]  /*01c0*/  S2R R3, SR_TID.X ;  /* 0x0000000000037919 */ /* 0x000e220000002100 */
[----:B------:R-:W1:Y:S01]  /*01d0*/  LDCU UR4, c[0x0][0x39c] ;  /* 0x00007380ff0477ac */ /* 0x000e620008000800 */
[----:B------:R-:W-:Y:S01]  /*01e0*/  UISETP.GE.U32.AND UP0, UPT, UR44, 0x4, UPT ;  /* 0x000000042c00788c */ /* 0x000fe2000bf06070 */
[----:B0-----:R-:W-:Y:S02]  /*01f0*/  IMAD R5, R0, UR5, R3 ;  /* 0x0000000500057c24 */ /* 0x001fe4000f8e0203 */
[----:B-1----:R-:W-:Y:S02]  /*0200*/  IMAD R19, R3, UR4, R0 ;  /* 0x0000000403137c24 */ /* 0x002fe4000f8e0200 */
[----:B------:R-:W-:Y:S02]  /*0210*/  HFMA2 R3, -RZ, RZ, 0, 0 ;  /* 0x00000000ff037431 */ /* 0x000fe400000001ff */
[----:B------:R-:W-:-:S02]  /*0220*/  IMAD.IADD R22, R5, 0x1, R26 ;  /* 0x0000000105167824 */ /* 0x000fc400078e021a */
[----:B------:R-:W-:Y:S02]  /*0230*/  VIADD R26, R26, UR44 ;  /* 0x0000002c1a1a7c36 */ /* 0x000fe40008000000 */
[----:B------:R-:W-:-:S03]  /*0240*/  IMAD.IADD R19, R19, 0x1, R24 ;  /* 0x0000000113137824 */ /* 0x000fc600078e0218 */
[----:B------:R-:W-:-:S04]  /*0250*/  ISETP.GE.AND P0, PT, R26, R23, PT ;  /* 0x000000171a00720c */ /* 0x000fc80003f06270 */
[----:B------:R-:W-:Y:S01]  /*0260*/  P2R R27, PR, RZ, 0x1 ;  /* 0x00000001ff1b7803 */ /* 0x000fe20000000000 */
[----:B------:R-:W-:Y:S08]  /*0270*/  BRA.U !UP0, `(.L_x_1) ;  /* 0x0000000508747547 */ /* 0x000ff0000b800000 */
[----:B------:R-:W-:Y:S01]  /*0280*/  ULOP3.LUT UR4, UR44, 0xfffffffc, URZ, 0xc0, !UPT ;  /* 0xfffffffc2c047892 */ /* 0x000fe2000f8ec0ff */
[----:B------:R-:W-:Y:S01]  /*0290*/  BSSY.RECONVERGENT B6, `(.L_x_2) ;  /* 0x0000059000067945 */ /* 0x000fe20003800200 */
[----:B------:R-:W-:Y:S02]  /*02a0*/  IMAD.MOV.U32 R18, RZ, RZ, R22 ;  /* 0x000000ffff127224 */ /* 0x000fe400078e0016 */
[----:B------:R-:W-:-:S06]  /*02b0*/  UIADD3 UR4, UPT, UPT, -UR4, URZ, URZ ;  /* 0x000000ff04047290 */ /* 0x000fcc000fffe1ff */
[----:B------:R-:W-:-:S07]  /*02c0*/  MOV R16, UR4 ;  /* 0x0000000400107c02 */ /* 0x000fce0008000f00 */
.L_x_7:
[----:B------:R-:W0:Y:S01]  /*02d0*/  LDC.64 R30, c[0x0][0x380] ;  /* 0x0000e000ff1e7b82 */ /* 0x000e220000000a00 */
[----:B------:R-:W-:Y:S01]  /*02e0*/  IMAD.U32 R2, RZ, RZ, UR42 ;  /* 0x0000002aff027e24 */ /* 0x000fe2000f8e00ff */
[----:B------:R-:W1:Y:S01]  /*02f0*/  LDCU.64 UR4, c[0x4][0x8] ;  /* 0x01000100ff0477ac */ /* 0x000e620008000a00 */
[----:B------:R-:W-:Y:S02]  /*0300*/  IMAD.U32 R3, RZ, RZ, UR43 ;  /* 0x0000002bff037e24 */ /* 0x000fe4000f8e00ff */
[----:B------:R-:W-:-:S06]  /*0310*/  IMAD.WIDE R4, R19, 0x4, R2 ;  /* 0x0000000413047825 */ /* 0x000fcc00078e0202 */
[----:B------:R1:W2:Y:S01]  /*0320*/  LDG.E R4, desc[UR36][R4.64+-0x8] ;  /* 0xfffff82404047981 */ /* 0x0002a2000c1e1900 */
[----:B0-----:R-:W-:-:S05]  /*0330*/  IMAD.WIDE R30, R18, 0x4, R30 ;  /* 0x00000004121e7825 */ /* 0x001fca00078e021e */
[----:B------:R-:W3:Y:S01]  /*0340*/  LDG.E R0, desc[UR36][R30.64] ;  /* 0x000000241e007981 */ /* 0x000ee2000c1e1900 */
[----:B------:R-:W-:-:S06]  /*0350*/  MOV R2, 0x0 ;  /* 0x0000000000027802 */ /* 0x000fcc0000000f00 */
[----:B------:R-:W0:Y:S01]  /*0360*/  LDC.64 R2, c[0x4][R2] ;  /* 0x0100000002027b82 */ /* 0x000e220000000a00 */
[----:B------:R-:W-:-:S04]  /*0370*/  IADD3 R16, PT, PT, R16, 0x4, RZ ;  /* 0x0000000410107810 */ /* 0x000fc80007ffe0ff */
[----:B------:R-:W-:Y:S01]  /*0380*/  ISETP.NE.AND P0, PT, R16, RZ, PT ;  /* 0x000000ff1000720c */ /* 0x000fe20003f05270 */
[----:B------:R-:W-:Y:S01]  /*0390*/  IMAD.U32 R6, RZ, RZ, UR38 ;  /* 0x00000026ff067e24 */ /* 0x000fe2000f8e00ff */
[----:B-1----:R-:W-:Y:S02]  /*03a0*/  MOV R5, UR5 ;  /* 0x0000000500057c02 */ /* 0x002fe40008000f00 */
[----:B------:R-:W-:Y:S02]  /*03b0*/  P2R R25, PR, RZ, 0x1 ;  /* 0x00000001ff197803 */ /* 0x000fe40000000000 */
[----:B------:R-:W-:Y:S01]  /*03c0*/  MOV R7, UR39 ;  /* 0x0000002700077c02 */ /* 0x000fe20008000f00 */
[----:B--2---:R-:W1:Y:S01]  /*03d0*/  F2F.F64.F32 R10, R4 ;  /* 0x00000004000a7310 */ /* 0x004e620000201800 */
[----:B---3--:R-:W-:-:S07]  /*03e0*/  FFMA R17, R0, R4, R17 ;  /* 0x0000000400117223 */ /* 0x008fce0000000011 */
[----:B------:R-:W2:Y:S08]  /*03f0*/  F2F.F64.F32 R8, R0 ;  /* 0x0000000000087310 */ /* 0x000eb00000201800 */
[----:B------:R-:W3:Y:S01]  /*0400*/  F2F.F64.F32 R12, R17 ;  /* 0x00000011000c7310 */ /* 0x000ee20000201800 */
[----:B-1----:R1:W-:Y:S04]  /*0410*/  STL.64 [R1+0x8], R10 ;  /* 0x0000080a01007387 */ /* 0x0023e80000100a00 */
[----:B--2---:R1:W-:Y:S04]  /*0420*/  STL.64 [R1], R8 ;  /* 0x0000000801007387 */ /* 0x0043e80000100a00 */
[----:B---3--:R1:W-:Y:S01]  /*0430*/  STL.64 [R1+0x10], R12 ;  /* 0x0000100c01007387 */ /* 0x0083e20000100a00 */
[----:B0-----:R-:W-:-:S07]  /*0440*/  IMAD.U32 R4, RZ, RZ, UR4 ;  /* 0x00000004ff047e24 */ /* 0x001fce000f8e00ff */
[----:B------:R-:W-:-:S07]  /*0450*/  LEPC R20, `(.L_x_3) ;  /* 0x000000001014794e */ /* 0x000fce0000000000 */
[----:B-1----:R-:W-:Y:S05]  /*0460*/  CALL.ABS.NOINC R2 ;  /* 0x0000000002007343 */ /* 0x002fea0003c00000 */
.L_x_3:
[----:B------:R-:W-:Y:S01]  /*0470*/  MOV R29, UR43 ;  /* 0x0000002b001d7c02 */ /* 0x000fe20008000f00 */
[----:B------:R-:W-:Y:S01]  /*0480*/  IMAD.U32 R28, RZ, RZ, UR42 ;  /* 0x0000002aff1c7e24 */ /* 0x000fe2000f8e00ff */
[----:B------:R-:W2:Y:S01]  /*0490*/  LDG.E R0, desc[UR36][R30.64+0x4] ;  /* 0x000004241e007981 */ /* 0x000ea2000c1e1900 */
[----:B------:R-:W-:Y:S01]  /*04a0*/  MOV R2, 0x0 ;  /* 0x0000000000027802 */ /* 0x000fe20000000f00 */
[----:B------:R-:W0:Y:S01]  /*04b0*/  LDCU.64 UR4, c[0x4][0x8] ;  /* 0x01000100ff0477ac */ /* 0x000e220008000a00 */
[----:B------:R-:W-:-:S05]  /*04c0*/  IMAD.WIDE R28, R19, 0x4, R28 ;  /* 0x00000004131c7825 */ /* 0x000fca00078e021c */
[----:B------:R-:W3:Y:S01]  /*04d0*/  LDG.E R3, desc[UR36][R28.64+-0x4] ;  /* 0xfffffc241c037981 */ /* 0x000ee2000c1e1900 */
[----:B------:R1:W4:Y:S01]  /*04e0*/  LDC.64 R8, c[0x4][R2] ;  /* 0x0100000002087b82 */ /* 0x0003220000000a00 */
[----:B------:R-:W-:Y:S01]  /*04f0*/  IMAD.U32 R6, RZ, RZ, UR38 ;  /* 0x00000026ff067e24 */ /* 0x000fe2000f8e00ff */
[----:B------:R-:W-:Y:S01]  /*0500*/  MOV R7, UR39 ;  /* 0x0000002700077c02 */ /* 0x000fe20008000f00 */
[----:B0-----:R-:W-:Y:S01]  /*0510*/  IMAD.U32 R4, RZ, RZ, UR4 ;  /* 0x00000004ff047e24 */ /* 0x001fe2000f8e00ff */
[----:B------:R-:W-:Y:S01]  /*0520*/  MOV R5, UR5 ;  /* 0x0000000500057c02 */ /* 0x000fe20008000f00 */
[----:B--2---:R-:W0:Y:S01]  /*0530*/  F2F.F64.F32 R12, R0 ;  /* 0x00000000000c7310 */ /* 0x004e220000201800 */
[----:B---3--:R-:W-:-:S07]  /*0540*/  FFMA R17, R0, R3, R17 ;  /* 0x0000000300117223 */ /* 0x008fce0000000011 */
[----:B------:R-:W2:Y:S08]  /*0550*/  F2F.F64.F32 R10, R3 ;  /* 0x00000003000a7310 */ /* 0x000eb00000201800 */
[----:B------:R-:W3:Y:S01]  /*0560*/  F2F.F64.F32 R14, R17 ;  /* 0x00000011000e7310 */ /* 0x000ee20000201800 */
[----:B0-----:R1:W-:Y:S04]  /*0570*/  STL.64 [R1], R12 ;  /* 0x0000000c01007387 */ /* 0x0013e80000100a00 */
[----:B--2---:R1:W-:Y:S04]  /*0580*/  STL.64 [R1+0x8], R10 ;  /* 0x0000080a01007387 */ /* 0x0043e80000100a00 */
[----:B---34-:R1:W-:Y:S02]  /*0590*/  STL.64 [R1+0x10], R14 ;  /* 0x0000100e01007387 */ /* 0x0183e40000100a00 */
[----:B------:R-:W-:-:S07]  /*05a0*/  LEPC R20, `(.L_x_4) ;  /* 0x000000001014794e */ /* 0x000fce0000000000 */
[----:B-1----:R-:W-:Y:S05]  /*05b0*/  CALL.ABS.NOINC R8 ;  /* 0x0000000008007343 */ /* 0x002fea0003c00000 */
.L_x_4:
[----:B------:R-:W2:Y:S04]  /*05c0*/  LDG.E R0, desc[UR36][R30.64+0x8] ;  /* 0x000008241e007981 */ /* 0x000ea8000c1e1900 */
[----:B------:R-:W3:Y:S01]  /*05d0*/  LDG.E R3, desc[UR36][R28.64] ;  /* 0x000000241c037981 */ /* 0x000ee2000c1e1900 */
[----:B------:R0:W1:Y:S01]  /*05e0*/  LDC.64 R8, c[0x4][R2] ;  /* 0x0100000002087b82 */ /* 0x0000620000000a00 */
[----:B------:R-:W4:Y:S01]  /*05f0*/  LDCU.64 UR4, c[0x4][0x8] ;  /* 0x01000100ff0477ac */ /* 0x000f220008000a00 */
[----:B------:R-:W-:Y:S01]  /*0600*/  IMAD.U32 R6, RZ, RZ, UR38 ;  /* 0x00000026ff067e24 */ /* 0x000fe2000f8e00ff */
[----:B------:R-:W-:Y:S01]  /*0610*/  MOV R7, UR39 ;  /* 0x0000002700077c02 */ /* 0x000fe20008000f00 */
[----:B----4-:R-:W-:Y:S01]  /*0620*/  IMAD.U32 R4, RZ, RZ, UR4 ;  /* 0x00000004ff047e24 */ /* 0x010fe2000f8e00ff */
[----:B------:R-:W-:Y:S01]  /*0630*/  MOV R5, UR5 ;  /* 0x0000000500057c02 */ /* 0x000fe20008000f00 */
[----:B--2---:R-:W2:Y:S01]  /*0640*/  F2F.F64.F32 R12, R0 ;  /* 0x00000000000c7310 */ /* 0x004ea20000201800 */
[----:B---3--:R-:W-:-:S07]  /*0650*/  FFMA R17, R0, R3, R17 ;  /* 0x0000000300117223 */ /* 0x008fce0000000011 */
[----:B------:R-:W3:Y:S01]  /*0660*/  F2F.F64.F32 R10, R3 ;  /* 0x00000003000a7310 */ /* 0x000ee20000201800 */
[----:B--2---:R0:W-:Y:S07]  /*0670*/  STL.64 [R1], R12 ;  /* 0x0000000c01007387 */ /* 0x0041ee0000100a00 */
[----:B------:R-:W2:Y:S01]  /*0680*/  F2F.F64.F32 R14, R17 ;  /* 0x00000011000e7310 */ /* 0x000ea20000201800 */
[----:B---3--:R0:W-:Y:S04]  /*0690*/  STL.64 [R1+0x8], R10 ;  /* 0x0000080a01007387 */ /* 0x0081e80000100a00 */
[----:B-12---:R0:W-:Y:S02]  /*06a0*/  STL.64 [R1+0x10], R14 ;  /* 0x0000100e01007387 */ /* 0x0061e40000100a00 */
[----:B------:R-:W-:-:S07]  /*06b0*/  LEPC R20, `(.L_x_5) ;  /* 0x000000001014794e */ /* 0x000fce0000000000 */
[----:B0-----:R-:W-:Y:S05]  /*06c0*/  CALL.ABS.NOINC R8 ;  /* 0x0000000008007343 */ /* 0x001fea0003c00000 */
.L_x_5:
[----:B------:R-:W2:Y:S04]  /*06d0*/  LDG.E R30, desc[UR36][R30.64+0xc] ;  /* 0x00000c241e1e7981 */ /* 0x000ea8000c1e1900 */
[----:B------:R-:W3:Y:S01]  /*06e0*/  LDG.E R28, desc[UR36][R28.64+0x4] ;  /* 0x000004241c1c7981 */ /* 0x000ee2000c1e1900 */
[----:B------:R-:W0:Y:S01]  /*06f0*/  LDC.64 R2, c[0x4][R2] ;  /* 0x0100000002027b82 */ /* 0x000e220000000a00 */
[----:B------:R-:W1:Y:S01]  /*0700*/  LDCU.64 UR4, c[0x4][0x8] ;  /* 0x01000100ff0477ac */ /* 0x000e620008000a00 */
[----:B------:R-:W-:Y:S01]  /*0710*/  IMAD.U32 R6, RZ, RZ, UR38 ;  /* 0x00000026ff067e24 */ /* 0x000fe2000f8e00ff */
[----:B------:R-:W-:Y:S01]  /*0720*/  MOV R7, UR39 ;  /* 0x0000002700077c02 */ /* 0x000fe20008000f00 */
[----:B-1----:R-:W-:Y:S01]  /*0730*/  IMAD.U32 R4, RZ, RZ, UR4 ;  /* 0x00000004ff047e24 */ /* 0x002fe2000f8e00ff */
[----:B------:R-:W-:Y:S01]  /*0740*/  MOV R5, UR5 ;  /* 0x0000000500057c02 */ /* 0x000fe20008000f00 */
[----:B--2---:R-:W1:Y:S01]  /*0750*/  F2F.F64.F32 R8, R30 ;  /* 0x0000001e00087310 */ /* 0x004e620000201800 */
[----:B---3--:R-:W-:-:S07]  /*0760*/  FFMA R17, R30, R28, R17 ;  /* 0x0000001c1e117223 */ /* 0x008fce0000000011 */
[----:B------:R-:W2:Y:S01]  /*0770*/  F2F.F64.F32 R10, R28 ;  /* 0x0000001c000a7310 */ /* 0x000ea20000201800 */
[----:B-1----:R1:W-:Y:S07]  /*0780*/  STL.64 [R1], R8 ;  /* 0x0000000801007387 */ /* 0x0023ee0000100a00 */
[----:B------:R-:W3:Y:S01]  /*0790*/  F2F.F64.F32 R12, R17 ;  /* 0x00000011000c7310 */ /* 0x000ee20000201800 */
[----:B--2---:R1:W-:Y:S04]  /*07a0*/  STL.64 [R1+0x8], R10 ;  /* 0x0000080a01007387 */ /* 0x0043e80000100a00 */
[----:B0--3--:R1:W-:Y:S02]  /*07b0*/  STL.64 [R1+0x10], R12 ;  /* 0x0000100c01007387 */ /* 0x0093e40000100a00 */
[----:B------:R-:W-:-:S07]  /*07c0*/  LEPC R20, `(.L_x_6) ;  /* 0x000000001014794e */ /* 0x000fce0000000000 */
[----:B-1----:R-:W-:Y:S05]  /*07d0*/  CALL.ABS.NOINC R2 ;  /* 0x0000000002007343 */ /* 0x002fea0003c00000 */
.L_x_6:
[----:B------:R-:W-:Y:S01]  /*07e0*/  ISETP.NE.AND P6, PT, R25, RZ, PT ;  /* 0x000000ff1900720c */ /* 0x000fe20003fc5270 */
[----:B------:R-:W-:Y:S01]  /*07f0*/  VIADD R18, R18, 0x4 ;  /* 0x0000000412127836 */ /* 0x000fe20000000000 */
[----:B------:R-:W-:-:S11]  /*0800*/  IADD3 R19, PT, PT, R19, 0x4, RZ ;  /* 0x0000000413137810 */ /* 0x000fd60007ffe0ff */
[----:B------:R-:W-:Y:S05]  /*0810*/  @P6 BRA `(.L_x_7) ;  /* 0xfffffff800ac6947 */ /* 0x000fea000383ffff */
[----:B------:R-:W-:Y:S05]  /*0820*/  BSYNC.RECONVERGENT B6 ;  /* 0x0000000000067941 */ /* 0x000fea0003800200 */
.L_x_2:
[----:B------:R-:W-:-:S06]  /*0830*/  ULOP3.LUT UR4, UR44, 0x7fc, URZ, 0xc0, !UPT ;  /* 0x000007fc2c047892 */ /* 0x000fcc000f8ec0ff */
[----:B------:R-:W-:-:S07]  /*0840*/  IMAD.U32 R3, RZ, RZ, UR4 ;  /* 0x00000004ff037e24 */ /* 0x000fce000f8e00ff */
.L_x_1:
[----:B------:R-:W-:-:S04]  /*0850*/  MOV R2, UR44 ;  /* 0x0000002c00027c02 */ /* 0x000fc80008000f00 */
[----:B------:R-:W-:-:S04]  /*0860*/  LOP3.LUT R2, R2, 0x3, RZ, 0xc0, !PT ;  /* 0x0000000302027812 */ /* 0x000fc800078ec0ff */
[----:B------:R-:W-:-:S13]  /*0870*/  ISETP.NE.AND P0, PT, R2, RZ, PT ;  /* 0x000000ff0200720c */ /* 0x000fda0003f05270 */
[----:B------:R-:W-:Y:S05]  /*0880*/  @!P0 BRA `(.L_x_8) ;  /* 0x0000000400208947 */ /* 0x000fea0003800000 */
[----:B------:R-:W0:Y:S01]  /*0890*/  S2R R0, SR_TID.Y ;  /* 0x0000000000007919 */ /* 0x000e220000002200 */
[----:B------:R-:W0:Y:S01]  /*08a0*/  LDCU UR4, c[0x0][0x39c] ;  /* 0x00007380ff0477ac */ /* 0x000e220008000800 */
[----:B------:R-:W1:Y:S01]  /*08b0*/  LDC.64 R28, c[0x0][0x380] ;  /* 0x0000e000ff1c7b82 */ /* 0x000e620000000a00 */
[----:B------:R-:W0:Y:S07]  /*08c0*/  S2R R5, SR_TID.X ;  /* 0x0000000000057919 */ /* 0x000e2e0000002100 */
[----:B------:R-:W2:Y:S01]  /*08d0*/  LDC.64 R18, c[0x0][0x388] ;  /* 0x0000e200ff127b82 */ /* 0x000ea20000000a00 */
[----:B0-----:R-:W-:Y:S01]  /*08e0*/  IMAD R5, R5, UR4, R0 ;  /* 0x0000000405057c24 */ /* 0x001fe2000f8e0200 */
[----:B------:R-:W-:Y:S01]  /*08f0*/  MOV R8, 0x0 ;  /* 0x0000000000087802 */ /* 0x000fe20000000f00 */
[----:B------:R-:W0:Y:S02]  /*0900*/  LDCU.64 UR4, c[0x4][0x8] ;  /* 0x01000100ff0477ac */ /* 0x000e240008000a00 */
[----:B------:R-:W-:Y:S01]  /*0910*/  IMAD.IADD R0, R5, 0x1, R24 ;  /* 0x0000000105007824 */ /* 0x000fe200078e0218 */
[----:B------:R-:W-:-:S03]  /*0920*/  IADD3 R5, PT, PT, R22, R3, RZ ;  /* 0x0000000316057210 */ /* 0x000fc60007ffe0ff */
[----:B------:R-:W-:Y:S02]  /*0930*/  IMAD.IADD R3, R0, 0x1, R3 ;  /* 0x0000000100037824 */ /* 0x000fe400078e0203 */
[----:B-1----:R-:W-:-:S04]  /*0940*/  IMAD.WIDE R28, R5, 0x4, R28 ;  /* 0x00000004051c7825 */ /* 0x002fc800078e021c */
[----:B--2---:R-:W-:Y:S01]  /*0950*/  IMAD.WIDE R18, R3, 0x4, R18 ;  /* 0x0000000403127825 */ /* 0x004fe200078e0212 */
[----:B------:R-:W2:Y:S04]  /*0960*/  LDG.E R4, desc[UR36][R28.64] ;  /* 0x000000241c047981 */ /* 0x000ea8000c1e1900 */
[----:B------:R-:W3:Y:S01]  /*0970*/  LDG.E R0, desc[UR36][R18.64] ;  /* 0x0000002412007981 */ /* 0x000ee2000c1e1900 */
[----:B------:R-:W1:Y:S01]  /*0980*/  LDC.64 R8, c[0x4][R8] ;  /* 0x0100000008087b82 */ /* 0x000e620000000a00 */
[----:B------:R-:W-:Y:S01]  /*0990*/  ISETP.NE.AND P0, PT, R2, 0x1, PT ;  /* 0x000000010200780c */ /* 0x000fe20003f05270 */
[----:B0-----:R-:W-:Y:S01]  /*09a0*/  IMAD.U32 R5, RZ, RZ, UR5 ;  /* 0x00000005ff057e24 */ /* 0x001fe2000f8e00ff */
[----:B------:R-:W-:Y:S01]  /*09b0*/  MOV R6, UR38 ;  /* 0x0000002600067c02 */ /* 0x000fe20008000f00 */
[----:B------:R-:W-:Y:S01]  /*09c0*/  IMAD.U32 R7, RZ, RZ, UR39 ;  /* 0x00000027ff077e24 */ /* 0x000fe2000f8e00ff */
[----:B--2---:R0:W2:Y:S01]  /*09d0*/  F2F.F64.F32 R10, R4 ;  /* 0x00000004000a7310 */ /* 0x0040a20000201800 */
[----:B---3--:R-:W-:-:S07]  /*09e0*/  FFMA R17, R4, R0, R17 ;  /* 0x0000000004117223 */ /* 0x008fce0000000011 */
[----:B------:R3:W4:Y:S01]  /*09f0*/  F2F.F64.F32 R12, R0 ;  /* 0x00000000000c7310 */ /* 0x0007220000201800 */
[----:B0-----:R-:W-:Y:S01]  /*0a00*/  MOV R4, UR4 ;  /* 0x0000000400047c02 */ /* 0x001fe20008000f00 */
[----:B--2---:R0:W-:Y:S06]  /*0a10*/  STL.64 [R1], R10 ;  /* 0x0000000a01007387 */ /* 0x0041ec0000100a00 */
[----:B------:R-:W2:Y:S01]  /*0a20*/  F2F.F64.F32 R14, R17 ;  /* 0x00000011000e7310 */ /* 0x000ea20000201800 */
[----:B---3--:R-:W-:Y:S01]  /*0a30*/  P2R R0, PR, RZ, 0x1 ;  /* 0x00000001ff007803 */ /* 0x008fe20000000000 */
[----:B----4-:R0:W-:Y:S04]  /*0a40*/  STL.64 [R1+0x8], R12 ;  /* 0x0000080c01007387 */ /* 0x0101e80000100a00 */
[----:B-12---:R0:W-:Y:S02]  /*0a50*/  STL.64 [R1+0x10], R14 ;  /* 0x0000100e01007387 */ /* 0x0061e40000100a00 */
[----:B------:R-:W-:-:S07]  /*0a60*/  LEPC R20, `(.L_x_9) ;  /* 0x000000001014794e */ /* 0x000fce0000000000 */
[----:B0-----:R-:W-:Y:S05]  /*0a70*/  CALL.ABS.NOINC R8 ;  /* 0x0000000008007343 */ /* 0x001fea0003c00000 */
.L_x_9:
[----:B------:R-:W-:-:S13]  /*0a80*/  ISETP.NE.AND P6, PT, R2, 0x1, PT ;  /* 0x000000010200780c */ /* 0x000fda0003fc5270 */
[----:B------:R-:W-:Y:S05]  /*0a90*/  @!P6 BRA `(.L_x_8) ;  /* 0x00000000009ce947 */ /* 0x000fea0003800000 */
[----:B------:R-:W2:Y:S04]  /*0aa0*/  LDG.E R4, desc[UR36][R28.64+0x4] ;  /* 0x000004241c047981 */ /* 0x000ea8000c1e1900 */
[----:B------:R-:W3:Y:S01]  /*0ab0*/  LDG.E R0, desc[UR36][R18.64+0x4] ;  /* 0x0000042412007981 */ /* 0x000ee2000c1e1900 */
[----:B------:R-:W-:Y:S01]  /*0ac0*/  MOV R16, 0x0 ;  /* 0x0000000000107802 */ /* 0x000fe20000000f00 */
[----:B------:R-:W0:Y:S01]  /*0ad0*/  LDCU.64 UR4, c[0x4][0x8] ;  /* 0x01000100ff0477ac */ /* 0x000e220008000a00 */
[----:B------:R-:W-:Y:S01]  /*0ae0*/  ISETP.NE.AND P0, PT, R2, 0x2, PT ;  /* 0x000000020200780c */ /* 0x000fe20003f05270 */
[----:B------:R-:W-:Y:S01]  /*0af0*/  IMAD.U32 R7, RZ, RZ, UR39 ;  /* 0x00000027ff077e24 */ /* 0x000fe2000f8e00ff */
[----:B------:R1:W4:Y:S01]  /*0b00*/  LDC.64 R8, c[0x4][R16] ;  /* 0x0100000010087b82 */ /* 0x0003220000000a00 */
[----:B------:R-:W-:Y:S01]  /*0b10*/  MOV R6, UR38 ;  /* 0x0000002600067c02 */ /* 0x000fe20008000f00 */
[----:B0-----:R-:W-:Y:S01]  /*0b20*/  IMAD.U32 R5, RZ, RZ, UR5 ;  /* 0x00000005ff057e24 */ /* 0x001fe2000f8e00ff */
[----:B--2---:R0:W2:Y:S01]  /*0b30*/  F2F.F64.F32 R10, R4 ;  /* 0x00000004000a7310 */ /* 0x0040a20000201800 */
[----:B---3--:R-:W-:-:S07]  /*0b40*/  FFMA R17, R4, R0, R17 ;  /* 0x0000000004117223 */ /* 0x008fce0000000011 */
[----:B------:R3:W5:Y:S01]  /*0b50*/  F2F.F64.F32 R12, R0 ;  /* 0x00000000000c7310 */ /* 0x0007620000201800 */
[----:B0-----:R-:W-:Y:S01]  /*0b60*/  MOV R4, UR4 ;  /* 0x0000000400047c02 */ /* 0x001fe20008000f00 */
[----:B--2---:R1:W-:Y:S06]  /*0b70*/  STL.64 [R1], R10 ;  /* 0x0000000a01007387 */ /* 0x0043ec0000100a00 */
[----:B------:R-:W0:Y:S01]  /*0b80*/  F2F.F64.F32 R14, R17 ;  /* 0x00000011000e7310 */ /* 0x000e220000201800 */
[----:B---3--:R-:W-:Y:S01]  /*0b90*/  P2R R0, PR, RZ, 0x1 ;  /* 0x00000001ff007803 */ /* 0x008fe20000000000 */
[----:B-----5:R1:W-:Y:S04]  /*0ba0*/  STL.64 [R1+0x8], R12 ;  /* 0x0000080c01007387 */ /* 0x0203e80000100a00 */
[----:B0---4-:R1:W-:Y:S02]  /*0bb0*/  STL.64 [R1+0x10], R14 ;  /* 0x0000100e01007387 */ /* 0x0113e40000100a00 */
[----:B------:R-:W-:-:S07]  /*0bc0*/  LEPC R20, `(.L_x_10) ;  /* 0x000000001014794e */ /* 0x000fce0000000000 */
[----:B-1----:R-:W-:Y:S05]  /*0bd0*/  CALL.ABS.NOINC R8 ;  /* 0x0000000008007343 */ /* 0x002fea0003c00000 */
.L_x_10:
[----:B------:R-:W-:-:S13]  /*0be0*/  ISETP.NE.AND P6, PT, R2, 0x2, PT ;  /* 0x000000020200780c */ /* 0x000fda0003fc5270 */
[----:B------:R-:W-:Y:S05]  /*0bf0*/  @!P6 BRA `(.L_x_8) ;  /* 0x000000000044e947 */ /* 0x000fea0003800000 */
[----:B------:R-:W2:Y:S04]  /*0c00*/  LDG.E R28, desc[UR36][R28.64+0x8] ;  /* 0x000008241c1c7981 */ /* 0x000ea8000c1e1900 */
[----:B------:R-:W3:Y:S01]  /*0c10*/  LDG.E R18, desc[UR36][R18.64+0x8] ;  /* 0x0000082412127981 */ /* 0x000ee2000c1e1900 */
[----:B------:R0:W1:Y:S01]  /*0c20*/  LDC.64 R12, c[0x4][R16] ;  /* 0x01000000100c7b82 */ /* 0x0000620000000a00 */
[----:B------:R-:W4:Y:S01]  /*0c30*/  LDCU.64 UR4, c[0x4][0x8] ;  /* 0x01000100ff0477ac */ /* 0x000f220008000a00 */
[----:B------:R-:W-:Y:S01]  /*0c40*/  MOV R6, UR38 ;  /* 0x0000002600067c02 */ /* 0x000fe20008000f00 */
[----:B------:R-:W-:Y:S01]  /*0c50*/  IMAD.U32 R7, RZ, RZ, UR39 ;  /* 0x00000027ff077e24 */ /* 0x000fe2000f8e00ff */
[----:B----4-:R-:W-:Y:S01]  /*0c60*/  MOV R4, UR4 ;  /* 0x0000000400047c02 */ /* 0x010fe20008000f00 */
[----:B------:R-:W-:Y:S01]  /*0c70*/  IMAD.U32 R5, RZ, RZ, UR5 ;  /* 0x00000005ff057e24 */ /* 0x000fe2000f8e00ff */
        /* <DEDUP_REMOVED lines=9> */
.L_x_8:
[----:B------:R-:W0:Y:S01]  /*0d10*/  LDCU UR4, c[0x0][0x39c] ;  /* 0x00007380ff0477ac */ /* 0x000e220008000800 */
[----:B------:R-:W-:Y:S02]  /*0d20*/  ISETP.NE.AND P6, PT, R27, RZ, PT ;  /* 0x000000ff1b00720c */ /* 0x000fe40003fc5270 */
[----:B0-----:R-:W-:-:S05]  /*0d30*/  MOV R3, UR4 ;  /* 0x0000000400037c02 */ /* 0x001fca0008000f00 */
[----:B------:R-:W-:-:S06]  /*0d40*/  IMAD R24, R3, UR44, R24 ;  /* 0x0000002c03187c24 */ /* 0x000fcc000f8e0218 */
[----:B------:R-:W-:Y:S05]  /*0d50*/  @!P6 BRA `(.L_x_11) ;  /* 0xfffffff40010e947 */ /* 0x000fea000383ffff */
[----:B------:R-:W-:Y:S05]  /*0d60*/  BSYNC.RECONVERGENT B7 ;  /* 0x0000000000077941 */ /* 0x000fea0003800200 */
.L_x_0:
[----:B------:R-:W0:Y:S01]  /*0d70*/  S2R R5, SR_TID.X ;  /* 0x0000000000057919 */ /* 0x000e220000002100 */
[----:B------:R-:W1:Y:S01]  /*0d80*/  LDC.64 R2, c[0x0][0x390] ;  /* 0x0000e400ff027b82 */ /* 0x000e620000000a00 */
[----:B------:R-:W2:Y:S01]  /*0d90*/  LDCU UR4, c[0x0][0x39c] ;  /* 0x00007380ff0477ac */ /* 0x000ea20008000800 */
[----:B------:R-:W3:Y:S01]  /*0da0*/  S2R R0, SR_TID.Y ;  /* 0x0000000000007919 */ /* 0x000ee20000002200 */
[----:B0-----:R-:W-:Y:S01]  /*0db0*/  IADD3 R5, PT, PT, R5, UR41, RZ ;  /* 0x0000002905057c10 */ /* 0x001fe2000fffe0ff */
[----:B---3--:R-:W-:-:S04]  /*0dc0*/  VIADD R0, R0, UR40 ;  /* 0x0000002800007c36 */ /* 0x008fc80008000000 */
[----:B--2---:R-:W-:-:S04]  /*0dd0*/  IMAD R5, R0, UR4, R5 ;  /* 0x0000000400057c24 */ /* 0x004fc8000f8e0205 */
[----:B-1----:R-:W-:-:S05]  /*0de0*/  IMAD.WIDE R2, R5, 0x4, R2 ;  /* 0x0000000405027825 */ /* 0x002fca00078e0202 */
[----:B------:R-:W-:Y:S01]  /*0df0*/  STG.E desc[UR36][R2.64], R17 ;  /* 0x0000001102007986 */ /* 0x000fe2000c101924 */
[----:B------:R-:W-:Y:S05]  /*0e00*/  EXIT ;  /* 0x000000000000794d */ /* 0x000fea0003800000 */
.L_x_12:
[----:B------:R-:W-:-:S00]  /*0e10*/  BRA `(.L_x_12) ;  /* 0xfffffffc00fc7947 */ /* 0x000fc0000383ffff */
[----:B------:R-:W-:-:S00]  /*0e20*/  NOP ;  /* 0x0000000000007918 */ /* 0x000fc00000000000 */
        /* <DEDUP_REMOVED lines=13> */
.L_x_13:


//--------------------- .nv.global.init           --------------------------
	.section	.nv.global.init,"aw",@progbits
.nv.global.init:
	.type		$str,@object
	.size		$str,(.L_0 - $str)
$str:
        /*0000*/ 	.byte	0x41, 0x3a, 0x20, 0x25, 0x66, 0x09, 0x20, 0x42, 0x3a, 0x20, 0x25, 0x66, 0x20, 0x09, 0x20, 0x43
        /*0010*/ 	.byte	0x3a, 0x20, 0x25, 0x66, 0x0a, 0x00
.L_0:


//--------------------- .nv.shared.reserved.0     --------------------------
	.section	.nv.shared.reserved.0,"aw",@nobits
	.weak		__nv_reservedSMEM_offset_0_alias
	.size		__nv_reservedSMEM_offset_0_alias, 0, 64
	.other		__nv_reservedSMEM_offset_0_alias,@"STO_CUDA_RESERVED_SHARED STV_DEFAULT"
__nv_reservedSMEM_offset_0_alias:
	.zero		0
	.zero		64


//--------------------- .nv.constant0._Z13matmultKernelPfS_S_ii --------------------------
	.section	.nv.constant0._Z13matmultKernelPfS_S_ii,"a",@progbits
	.sectionflags	@""
	.align	4
.nv.constant0._Z13matmultKernelPfS_S_ii:
	.zero		928


//--------------------- SYMBOLS --------------------------

	.type		.nv.reservedSmem.offset0,@object
	.size		.nv.reservedSmem.offset0,0x4
	.type		vprintf,@function
